//
// Generated by NVIDIA NVVM Compiler
//
// Compiler Build ID: CL-36424714
// Cuda compilation tools, release 13.0, V13.0.88
// Based on NVVM 20.0.0
//

.version 9.0
.target sm_100
.address_size 64

	// .globl	_Z8multiplyPiS_S_i

.visible .entry _Z8multiplyPiS_S_i(
	.param .u64 .ptr .align 1 _Z8multiplyPiS_S_i_param_0,
	.param .u64 .ptr .align 1 _Z8multiplyPiS_S_i_param_1,
	.param .u64 .ptr .align 1 _Z8multiplyPiS_S_i_param_2,
	.param .u32 _Z8multiplyPiS_S_i_param_3
)
{
	.reg .pred 	%p<10>;
	.reg .b32 	%r<105>;
	.reg .b64 	%rd<53>;

	ld.param.u64 	%rd11, [_Z8multiplyPiS_S_i_param_0];
	ld.param.u64 	%rd12, [_Z8multiplyPiS_S_i_param_1];
	ld.param.u32 	%r32, [_Z8multiplyPiS_S_i_param_3];
	cvta.to.global.u64 	%rd1, %rd12;
	cvta.to.global.u64 	%rd2, %rd11;
	mov.u32 	%r34, %tid.x;
	mov.u32 	%r35, %ctaid.x;
	mov.u32 	%r36, %ntid.x;
	mad.lo.s32 	%r1, %r35, %r36, %r34;
	rem.s32 	%r2, %r1, %r32;
	sub.s32 	%r91, %r1, %r2;
	setp.lt.s32 	%p1, %r32, 1;
	mov.b32 	%r104, 0;
	@%p1 bra 	$L__BB0_12;
	and.b32  	%r4, %r32, 7;
	setp.lt.u32 	%p2, %r32, 8;
	mov.b32 	%r104, 0;
	mov.u32 	%r100, %r104;
	@%p2 bra 	$L__BB0_4;
	and.b32  	%r100, %r32, 2147483640;
	neg.s32 	%r93, %r100;
	mul.wide.u32 	%rd13, %r32, 4;
	add.s64 	%rd3, %rd1, %rd13;
	mul.wide.u32 	%rd14, %r32, 8;
	add.s64 	%rd4, %rd1, %rd14;
	mul.wide.u32 	%rd15, %r32, 12;
	add.s64 	%rd5, %rd1, %rd15;
	mul.wide.u32 	%rd16, %r32, 16;
	add.s64 	%rd6, %rd1, %rd16;
	mul.wide.u32 	%rd17, %r32, 20;
	add.s64 	%rd7, %rd1, %rd17;
	mul.wide.u32 	%rd18, %r32, 24;
	add.s64 	%rd8, %rd1, %rd18;
	mul.wide.u32 	%rd19, %r32, 28;
	add.s64 	%rd9, %rd1, %rd19;
	mov.b32 	%r104, 0;
	mov.u32 	%r92, %r2;
$L__BB0_3:
	.pragma "nounroll";
	mul.wide.s32 	%rd20, %r92, 4;
	add.s64 	%rd21, %rd3, %rd20;
	add.s64 	%rd22, %rd4, %rd20;
	add.s64 	%rd23, %rd5, %rd20;
	add.s64 	%rd24, %rd6, %rd20;
	add.s64 	%rd25, %rd7, %rd20;
	add.s64 	%rd26, %rd8, %rd20;
	add.s64 	%rd27, %rd9, %rd20;
	add.s64 	%rd28, %rd1, %rd20;
	mul.wide.s32 	%rd29, %r91, 4;
	add.s64 	%rd30, %rd2, %rd29;
	ld.global.u32 	%r40, [%rd30];
	ld.global.u32 	%r41, [%rd28];
	mad.lo.s32 	%r42, %r41, %r40, %r104;
	ld.global.u32 	%r43, [%rd30+4];
	ld.global.u32 	%r44, [%rd21];
	mad.lo.s32 	%r45, %r44, %r43, %r42;
	ld.global.u32 	%r46, [%rd30+8];
	ld.global.u32 	%r47, [%rd22];
	mad.lo.s32 	%r48, %r47, %r46, %r45;
	ld.global.u32 	%r49, [%rd30+12];
	ld.global.u32 	%r50, [%rd23];
	mad.lo.s32 	%r51, %r50, %r49, %r48;
	ld.global.u32 	%r52, [%rd30+16];
	ld.global.u32 	%r53, [%rd24];
	mad.lo.s32 	%r54, %r53, %r52, %r51;
	ld.global.u32 	%r55, [%rd30+20];
	ld.global.u32 	%r56, [%rd25];
	mad.lo.s32 	%r57, %r56, %r55, %r54;
	ld.global.u32 	%r58, [%rd30+24];
	ld.global.u32 	%r59, [%rd26];
	mad.lo.s32 	%r60, %r59, %r58, %r57;
	ld.global.u32 	%r61, [%rd30+28];
	ld.global.u32 	%r62, [%rd27];
	mad.lo.s32 	%r104, %r62, %r61, %r60;
	add.s32 	%r93, %r93, 8;
	shl.b32 	%r63, %r32, 3;
	add.s32 	%r92, %r92, %r63;
	add.s32 	%r91, %r91, 8;
	setp.ne.s32 	%p3, %r93, 0;
	@%p3 bra 	$L__BB0_3;
$L__BB0_4:
	setp.eq.s32 	%p4, %r4, 0;
	@%p4 bra 	$L__BB0_12;
	sub.s32 	%r18, %r1, %r2;
	and.b32  	%r19, %r32, 3;
	setp.lt.u32 	%p5, %r4, 4;
	@%p5 bra 	$L__BB0_7;
	add.s32 	%r65, %r18, %r100;
	mul.wide.s32 	%rd31, %r65, 4;
	add.s64 	%rd32, %rd2, %rd31;
	ld.global.u32 	%r66, [%rd32];
	mad.lo.s32 	%r67, %r100, %r32, %r2;
	mul.wide.s32 	%rd33, %r67, 4;
	add.s64 	%rd34, %rd1, %rd33;
	ld.global.u32 	%r68, [%rd34];
	mad.lo.s32 	%r69, %r68, %r66, %r104;
	ld.global.u32 	%r70, [%rd32+4];
	mul.wide.u32 	%rd35, %r32, 4;
	add.s64 	%rd36, %rd34, %rd35;
	ld.global.u32 	%r71, [%rd36];
	mad.lo.s32 	%r72, %r71, %r70, %r69;
	ld.global.u32 	%r73, [%rd32+8];
	add.s64 	%rd37, %rd36, %rd35;
	ld.global.u32 	%r74, [%rd37];
	mad.lo.s32 	%r75, %r74, %r73, %r72;
	ld.global.u32 	%r76, [%rd32+12];
	add.s64 	%rd38, %rd37, %rd35;
	ld.global.u32 	%r77, [%rd38];
	mad.lo.s32 	%r104, %r77, %r76, %r75;
	add.s32 	%r100, %r100, 4;
$L__BB0_7:
	setp.eq.s32 	%p6, %r19, 0;
	@%p6 bra 	$L__BB0_12;
	setp.eq.s32 	%p7, %r19, 1;
	@%p7 bra 	$L__BB0_10;
	add.s32 	%r79, %r18, %r100;
	mul.wide.s32 	%rd39, %r79, 4;
	add.s64 	%rd40, %rd2, %rd39;
	ld.global.u32 	%r80, [%rd40];
	mad.lo.s32 	%r81, %r100, %r32, %r2;
	mul.wide.s32 	%rd41, %r81, 4;
	add.s64 	%rd42, %rd1, %rd41;
	ld.global.u32 	%r82, [%rd42];
	mad.lo.s32 	%r83, %r82, %r80, %r104;
	ld.global.u32 	%r84, [%rd40+4];
	mul.wide.u32 	%rd43, %r32, 4;
	add.s64 	%rd44, %rd42, %rd43;
	ld.global.u32 	%r85, [%rd44];
	mad.lo.s32 	%r104, %r85, %r84, %r83;
	add.s32 	%r100, %r100, 2;
$L__BB0_10:
	and.b32  	%r86, %r32, 1;
	setp.eq.b32 	%p8, %r86, 1;
	not.pred 	%p9, %p8;
	@%p9 bra 	$L__BB0_12;
	add.s32 	%r87, %r18, %r100;
	mul.wide.s32 	%rd45, %r87, 4;
	add.s64 	%rd46, %rd2, %rd45;
	ld.global.u32 	%r88, [%rd46];
	mad.lo.s32 	%r89, %r100, %r32, %r2;
	mul.wide.s32 	%rd47, %r89, 4;
	add.s64 	%rd48, %rd1, %rd47;
	ld.global.u32 	%r90, [%rd48];
	mad.lo.s32 	%r104, %r90, %r88, %r104;
$L__BB0_12:
	ld.param.u64 	%rd52, [_Z8multiplyPiS_S_i_param_2];
	cvta.to.global.u64 	%rd49, %rd52;
	mul.wide.s32 	%rd50, %r1, 4;
	add.s64 	%rd51, %rd49, %rd50;
	st.global.u32 	[%rd51], %r104;
	ret;

}


// ===== COMPILED SASS (sm_100) =====

	.target	sm_100

	.elftype	@"ET_EXEC"


//--------------------- .note.nv.tkinfo           --------------------------
	.section	.note.nv.tkinfo,"",@"SHT_NOTE"
	.sectionflags	@"SHF_NOTE_NV_TKINFO"
	.tkinfo
        /*0018*/ 	.word	0x00000002
        /*0030*/ 	.string	""
        /*0030*/ 	.string	"ptxas"
        /*0030*/ 	.string	"Cuda compilation tools, release 13.0, V13.0.88"
        /*0030*/ 	.string	"Build cuda_13.0.r13.0/compiler.36424714_0"
        /*0030*/ 	.string	"-arch sm_100 -m 64 "



//--------------------- .note.nv.cuinfo           --------------------------
	.section	.note.nv.cuinfo,"",@"SHT_NOTE"
	.sectionflags	@"SHF_NOTE_NV_CUINFO"
        /*0018*/ 	.short	0x0002
        /*001a*/ 	.short	0x0064
        /*001c*/ 	.short	0x0082
	.zero		2


//--------------------- .nv.info                  --------------------------
	.section	.nv.info,"",@"SHT_CUDA_INFO"
	.align	4


	//----- nvinfo : EIATTR_REGCOUNT
	.align		4
        /*0000*/ 	.byte	0x04, 0x2f
        /*0002*/ 	.short	(.L_1 - .L_0)
	.align		4
.L_0:
        /*0004*/ 	.word	index@(_Z8multiplyPiS_S_i)
        /*0008*/ 	.word	0x0000001f


	//----- nvinfo : EIATTR_FRAME_SIZE
	.align		4
.L_1:
        /*000c*/ 	.byte	0x04, 0x11
        /*000e*/ 	.short	(.L_3 - .L_2)
	.align		4
.L_2:
        /*0010*/ 	.word	index@(_Z8multiplyPiS_S_i)
        /*0014*/ 	.word	0x00000000


	//----- nvinfo : EIATTR_MIN_STACK_SIZE
	.align		4
.L_3:
        /*0018*/ 	.byte	0x04, 0x12
        /*001a*/ 	.short	(.L_5 - .L_4)
	.align		4
.L_4:
        /*001c*/ 	.word	index@(_Z8multiplyPiS_S_i)
        /*0020*/ 	.word	0x00000000
.L_5:


//--------------------- .nv.compat                --------------------------
	.section	.nv.compat,"",@"SHT_CUDA_COMPAT_INFO"
	.align	4
        /*0000*/ 	.byte	0x02, 0x09, 0x00, 0x00, 0x02, 0x02, 0x01, 0x00, 0x02, 0x05, 0x05, 0x00, 0x03, 0x07, 0x01, 0x01
        /*0010*/ 	.byte	0x02, 0x03, 0x00, 0x00, 0x02, 0x06, 0x01, 0x00, 0x04, 0x0b, 0x08, 0x00, 0x09, 0x00, 0x00, 0x00
        /*0020*/ 	.byte	0x00, 0x00, 0x00, 0x00


//--------------------- .nv.info._Z8multiplyPiS_S_i --------------------------
	.section	.nv.info._Z8multiplyPiS_S_i,"",@"SHT_CUDA_INFO"
	.sectionflags	@""
	.align	4


	//----- nvinfo : EIATTR_CUDA_API_VERSION
	.align		4
        /*0000*/ 	.byte	0x04, 0x37
        /*0002*/ 	.short	(.L_7 - .L_6)
.L_6:
        /*0004*/ 	.word	0x00000082


	//----- nvinfo : EIATTR_KPARAM_INFO
	.align		4
.L_7:
        /*0008*/ 	.byte	0x04, 0x17
        /*000a*/ 	.short	(.L_9 - .L_8)
.L_8:
        /*000c*/ 	.word	0x00000000
        /*0010*/ 	.short	0x0003
        /*0012*/ 	.short	0x0018
        /*0014*/ 	.byte	0x00, 0xf0, 0x11, 0x00


	//----- nvinfo : EIATTR_KPARAM_INFO
	.align		4
.L_9:
        /*0018*/ 	.byte	0x04, 0x17
        /*001a*/ 	.short	(.L_11 - .L_10)
.L_10:
        /*001c*/ 	.word	0x00000000
        /*0020*/ 	.short	0x0002
        /*0022*/ 	.short	0x0010
        /*0024*/ 	.byte	0x00, 0xf5, 0x21, 0x00


	//----- nvinfo : EIATTR_KPARAM_INFO
	.align		4
.L_11:
        /*0028*/ 	.byte	0x04, 0x17
        /*002a*/ 	.short	(.L_13 - .L_12)
.L_12:
        /*002c*/ 	.word	0x00000000
        /*0030*/ 	.short	0x0001
        /*0032*/ 	.short	0x0008
        /*0034*/ 	.byte	0x00, 0xf5, 0x21, 0x00


	//----- nvinfo : EIATTR_KPARAM_INFO
	.align		4
.L_13:
        /*0038*/ 	.byte	0x04, 0x17
        /*003a*/ 	.short	(.L_15 - .L_14)
.L_14:
        /*003c*/ 	.word	0x00000000
        /*0040*/ 	.short	0x0000
        /*0042*/ 	.short	0x0000
        /*0044*/ 	.byte	0x00, 0xf5, 0x21, 0x00


	//----- nvinfo : EIATTR_SPARSE_MMA_MASK
	.align		4
.L_15:
        /*0048*/ 	.byte	0x03, 0x50
        /*004a*/ 	.short	0x0000


	//----- nvinfo : EIATTR_MAXREG_COUNT
	.align		4
        /*004c*/ 	.byte	0x03, 0x1b
        /*004e*/ 	.short	0x00ff


	//----- nvinfo : EIATTR_MERCURY_ISA_VERSION
	.align		4
        /*0050*/ 	.byte	0x03, 0x5f
        /*0052*/ 	.short	0x0101


	//----- nvinfo : EIATTR_VRC_CTA_INIT_COUNT
	.align		4
        /*0054*/ 	.byte	0x02, 0x4a
	.zero		1
	.zero		1


	//----- nvinfo : EIATTR_EXIT_INSTR_OFFSETS
	.align		4
        /*0058*/ 	.byte	0x04, 0x1c
        /*005a*/ 	.short	(.L_17 - .L_16)


	//   ....[0]....
.L_16:
        /*005c*/ 	.word	0x00000ac0


	//----- nvinfo : EIATTR_CBANK_PARAM_SIZE
	.align		4
.L_17:
        /*0060*/ 	.byte	0x03, 0x19
        /*0062*/ 	.short	0x001c


	//----- nvinfo : EIATTR_PARAM_CBANK
	.align		4
        /*0064*/ 	.byte	0x04, 0x0a
        /*0066*/ 	.short	(.L_19 - .L_18)
	.align		4
.L_18:
        /*0068*/ 	.word	index@(.nv.constant0._Z8multiplyPiS_S_i)
        /*006c*/ 	.short	0x0380
        /*006e*/ 	.short	0x001c


	//----- nvinfo : EIATTR_SW_WAR
	.align		4
.L_19:
        /*0070*/ 	.byte	0x04, 0x36
        /*0072*/ 	.short	(.L_21 - .L_20)
.L_20:
        /*0074*/ 	.word	0x00000008
.L_21:


//--------------------- .nv.callgraph             --------------------------
	.section	.nv.callgraph,"",@"SHT_CUDA_CALLGRAPH"
	.align	4
	.sectionentsize	8
	.align		4
        /*0000*/ 	.word	0x00000000
	.align		4
        /*0004*/ 	.word	0xffffffff
	.align		4
        /*0008*/ 	.word	0x00000000
	.align		4
        /*000c*/ 	.word	0xfffffffe
	.align		4
        /*0010*/ 	.word	0x00000000
	.align		4
        /*0014*/ 	.word	0xfffffffd
	.align		4
        /*0018*/ 	.word	0x00000000
	.align		4
        /*001c*/ 	.word	0xfffffffc


//--------------------- .text._Z8multiplyPiS_S_i  --------------------------
	.section	.text._Z8multiplyPiS_S_i,"ax",@progbits
	.align	128
        .global         _Z8multiplyPiS_S_i
        .type           _Z8multiplyPiS_S_i,@function
        .size           _Z8multiplyPiS_S_i,(.L_x_5 - _Z8multiplyPiS_S_i)
        .other          _Z8multiplyPiS_S_i,@"STO_CUDA_ENTRY STV_DEFAULT"
_Z8multiplyPiS_S_i:
.text._Z8multiplyPiS_S_i:
[----:B------:R-:W-:Y:S01]  /*0000*/  LDC R1, c[0x0][0x37c] ;  /* 0x0000df00ff017b82 */ /* 0x000fe20000000800 */
[----:B------:R-:W0:Y:S01]  /*0010*/  LDCU UR18, c[0x0][0x398] ;  /* 0x00007300ff1277ac */ /* 0x000e220008000800 */
[----:B------:R-:W1:Y:S06]  /*0020*/  S2R R0, SR_TID.X ;  /* 0x0000000000007919 */ /* 0x000e6c0000002100 */
[----:B------:R-:W1:Y:S01]  /*0030*/  S2UR UR4, SR_CTAID.X ;  /* 0x00000000000479c3 */ /* 0x000e620000002500 */
[----:B------:R-:W-:Y:S01]  /*0040*/  MOV R12, RZ ;  /* 0x000000ff000c7202 */ /* 0x000fe20000000f00 */
[----:B------:R-:W2:Y:S06]  /*0050*/  LDCU.64 UR16, c[0x0][0x358] ;  /* 0x00006b00ff1077ac */ /* 0x000eac0008000a00 */
[----:B------:R-:W1:Y:S01]  /*0060*/  LDC R5, c[0x0][0x360] ;  /* 0x0000d800ff057b82 */ /* 0x000e620000000800 */
[----:B0-----:R-:W-:Y:S01]  /*0070*/  IABS R6, UR18 ;  /* 0x0000001200067c13 */ /* 0x001fe20008000000 */
[----:B------:R-:W-:-:S03]  /*0080*/  UISETP.GE.AND UP0, UPT, UR18, 0x1, UPT ;  /* 0x000000011200788c */ /* 0x000fc6000bf06270 */
[----:B------:R-:W0:Y:S01]  /*0090*/  I2F.RP R4, R6 ;  /* 0x0000000600047306 */ /* 0x000e220000209400 */
[----:B-1----:R-:W-:-:S07]  /*00a0*/  IMAD R0, R5, UR4, R0 ;  /* 0x0000000405007c24 */ /* 0x002fce000f8e0200 */
[----:B0-----:R-:W0:Y:S01]  /*00b0*/  MUFU.RCP R4, R4 ;  /* 0x0000000400047308 */ /* 0x001e220000001000 */
[----:B------:R-:W-:Y:S02]  /*00c0*/  IABS R13, R0 ;  /* 0x00000000000d7213 */ /* 0x000fe40000000000 */
[----:B------:R-:W-:Y:S02]  /*00d0*/  ISETP.GE.AND P2, PT, R0, RZ, PT ;  /* 0x000000ff0000720c */ /* 0x000fe40003f46270 */
[----:B0-----:R-:W-:-:S04]  /*00e0*/  IADD3 R2, PT, PT, R4, 0xffffffe, RZ ;  /* 0x0ffffffe04027810 */ /* 0x001fc80007ffe0ff */
[----:B------:R0:W1:Y:S02]  /*00f0*/  F2I.FTZ.U32.TRUNC.NTZ R3, R2 ;  /* 0x0000000200037305 */ /* 0x000064000021f000 */
[----:B0-----:R-:W-:Y:S01]  /*0100*/  HFMA2 R2, -RZ, RZ, 0, 0 ;  /* 0x00000000ff027431 */ /* 0x001fe200000001ff */
[----:B-1----:R-:W-:-:S05]  /*0110*/  IADD3 R7, PT, PT, RZ, -R3, RZ ;  /* 0x80000003ff077210 */ /* 0x002fca0007ffe0ff */
[----:B------:R-:W-:-:S04]  /*0120*/  IMAD R5, R7, R6, RZ ;  /* 0x0000000607057224 */ /* 0x000fc800078e02ff */
[----:B------:R-:W-:-:S06]  /*0130*/  IMAD.HI.U32 R3, R3, R5, R2 ;  /* 0x0000000503037227 */ /* 0x000fcc00078e0002 */
[----:B------:R-:W-:-:S05]  /*0140*/  IMAD.HI.U32 R3, R3, R13, RZ ;  /* 0x0000000d03037227 */ /* 0x000fca00078e00ff */
[----:B------:R-:W-:-:S05]  /*0150*/  IADD3 R3, PT, PT, -R3, RZ, RZ ;  /* 0x000000ff03037210 */ /* 0x000fca0007ffe1ff */
[----:B------:R-:W-:-:S05]  /*0160*/  IMAD R13, R6, R3, R13 ;  /* 0x00000003060d7224 */ /* 0x000fca00078e020d */
[----:B------:R-:W-:-:S13]  /*0170*/  ISETP.GT.U32.AND P0, PT, R6, R13, PT ;  /* 0x0000000d0600720c */ /* 0x000fda0003f04070 */
[----:B------:R-:W-:Y:S02]  /*0180*/  @!P0 IADD3 R13, PT, PT, R13, -R6, RZ ;  /* 0x800000060d0d8210 */ /* 0x000fe40007ffe0ff */
[----:B------:R-:W-:Y:S02]  /*0190*/  ISETP.NE.AND P0, PT, RZ, UR18, PT ;  /* 0x00000012ff007c0c */ /* 0x000fe4000bf05270 */
[----:B------:R-:W-:-:S13]  /*01a0*/  ISETP.GT.U32.AND P1, PT, R6, R13, PT ;  /* 0x0000000d0600720c */ /* 0x000fda0003f24070 */
[----:B------:R-:W-:-:S04]  /*01b0*/  @!P1 IADD3 R13, PT, PT, R13, -R6, RZ ;  /* 0x800000060d0d9210 */ /* 0x000fc80007ffe0ff */
[----:B------:R-:W-:Y:S02]  /*01c0*/  @!P2 IADD3 R13, PT, PT, -R13, RZ, RZ ;  /* 0x000000ff0d0da210 */ /* 0x000fe40007ffe1ff */
[----:B------:R-:W-:Y:S01]  /*01d0*/  @!P0 LOP3.LUT R13, RZ, UR18, RZ, 0x33, !PT ;  /* 0x00000012ff0d8c12 */ /* 0x000fe2000f8e33ff */
[----:B--2---:R-:W-:Y:S06]  /*01e0*/  BRA.U !UP0, `(.L_x_0) ;  /* 0x0000000908287547 */ /* 0x004fec000b800000 */
[----:B------:R-:W-:Y:S01]  /*01f0*/  UISETP.GE.U32.AND UP1, UPT, UR18, 0x8, UPT ;  /* 0x000000081200788c */ /* 0x000fe2000bf26070 */
[----:B------:R-:W-:Y:S01]  /*0200*/  MOV R12, RZ ;  /* 0x000000ff000c7202 */ /* 0x000fe20000000f00 */
[----:B------:R-:W-:Y:S01]  /*0210*/  ULOP3.LUT UR19, UR18, 0x7, URZ, 0xc0, !UPT ;  /* 0x0000000712137892 */ /* 0x000fe2000f8ec0ff */
[----:B------:R-:W-:-:S03]  /*0220*/  UMOV UR4, URZ ;  /* 0x000000ff00047c82 */ /* 0x000fc60008000000 */
[----:B------:R-:W-:-:S03]  /*0230*/  UISETP.NE.AND UP0, UPT, UR19, URZ, UPT ;  /* 0x000000ff1300728c */ /* 0x000fc6000bf05270 */
[----:B------:R-:W-:Y:S08]  /*0240*/  BRA.U !UP1, `(.L_x_1) ;  /* 0x0000000109f87547 */ /* 0x000ff0000b800000 */
[----:B------:R-:W0:Y:S01]  /*0250*/  LDCU.64 UR20, c[0x0][0x388] ;  /* 0x00007100ff1477ac */ /* 0x000e220008000a00 */
[----:B------:R-:W-:Y:S02]  /*0260*/  HFMA2 R12, -RZ, RZ, 0, 0 ;  /* 0x00000000ff0c7431 */ /* 0x000fe400000001ff */
[----:B------:R-:W-:Y:S01]  /*0270*/  IMAD.IADD R14, R0, 0x1, -R13 ;  /* 0x00000001000e7824 */ /* 0x000fe200078e0a0d */
[----:B------:R-:W-:Y:S01]  /*0280*/  MOV R15, R13 ;  /* 0x0000000d000f7202 */ /* 0x000fe20000000f00 */
[----:B------:R-:W-:-:S04]  /*0290*/  ULOP3.LUT UR4, UR18, 0x7ffffff8, URZ, 0xc0, !UPT ;  /* 0x7ffffff812047892 */ /* 0x000fc8000f8ec0ff */
[----:B------:R-:W-:Y:S02]  /*02a0*/  UIADD3 UR5, UPT, UPT, -UR4, URZ, URZ ;  /* 0x000000ff04057290 */ /* 0x000fe4000fffe1ff */
[----:B0-----:R-:W-:Y:S02]  /*02b0*/  UIMAD.WIDE.U32 UR6, UR18, 0xc, UR20 ;  /* 0x0000000c120678a5 */ /* 0x001fe4000f8e0014 */
[----:B------:R-:W-:Y:S02]  /*02c0*/  UIMAD.WIDE.U32 UR8, UR18, 0x10, UR20 ;  /* 0x00000010120878a5 */ /* 0x000fe4000f8e0014 */
[----:B------:R-:W-:Y:S02]  /*02d0*/  UIMAD.WIDE.U32 UR10, UR18, 0x14, UR20 ;  /* 0x00000014120a78a5 */ /* 0x000fe4000f8e0014 */
[----:B------:R-:W-:Y:S02]  /*02e0*/  UIMAD.WIDE.U32 UR12, UR18, 0x18, UR20 ;  /* 0x00000018120c78a5 */ /* 0x000fe4000f8e0014 */
[----:B------:R-:W-:-:S12]  /*02f0*/  UIMAD.WIDE.U32 UR14, UR18, 0x1c, UR20 ;  /* 0x0000001c120e78a5 */ /* 0x000fd8000f8e0014 */
.L_x_2:
[----:B------:R-:W0:Y:S01]  /*0300*/  LDC.64 R2, c[0x0][0x380] ;  /* 0x0000e000ff027b82 */ /* 0x000e220000000a00 */
[----:B------:R-:W-:Y:S01]  /*0310*/  UIMAD.WIDE.U32 UR24, UR18, 0x4, UR20 ;  /* 0x00000004121878a5 */ /* 0x000fe2000f8e0014 */
[----:B------:R-:W-:Y:S01]  /*0320*/  MOV R8, 0x4 ;  /* 0x0000000400087802 */ /* 0x000fe20000000f00 */
[----:B------:R-:W-:-:S04]  /*0330*/  UIMAD.WIDE.U32 UR22, UR18, 0x8, UR20 ;  /* 0x00000008121678a5 */ /* 0x000fc8000f8e0014 */
[----:B------:R-:W-:Y:S01]  /*0340*/  MOV R4, UR24 ;  /* 0x0000001800047c02 */ /* 0x000fe20008000f00 */
[C---:B------:R-:W-:Y:S01]  /*0350*/  IMAD.WIDE R8, R15.reuse, R8, UR20 ;  /* 0x000000140f087e25 */ /* 0x040fe2000f8e0208 */
[----:B------:R-:W-:Y:S02]  /*0360*/  MOV R5, UR25 ;  /* 0x0000001900057c02 */ /* 0x000fe40008000f00 */
[----:B------:R-:W-:Y:S02]  /*0370*/  MOV R6, UR22 ;  /* 0x0000001600067c02 */ /* 0x000fe40008000f00 */
[----:B------:R-:W-:Y:S01]  /*0380*/  MOV R7, UR23 ;  /* 0x0000001700077c02 */ /* 0x000fe20008000f00 */
[----:B------:R-:W-:Y:S01]  /*0390*/  IMAD.WIDE R4, R15, 0x4, R4 ;  /* 0x000000040f047825 */ /* 0x000fe200078e0204 */
[----:B------:R1:W2:Y:S03]  /*03a0*/  LDG.E R20, desc[UR16][R8.64] ;  /* 0x0000001008147981 */ /* 0x0002a6000c1e1900 */
[----:B0-----:R-:W-:Y:S01]  /*03b0*/  IMAD.WIDE R2, R14, 0x4, R2 ;  /* 0x000000040e027825 */ /* 0x001fe200078e0202 */
[----:B------:R0:W3:Y:S04]  /*03c0*/  LDG.E R19, desc[UR16][R4.64] ;  /* 0x0000001004137981 */ /* 0x0000e8000c1e1900 */
[----:B------:R-:W2:Y:S01]  /*03d0*/  LDG.E R21, desc[UR16][R2.64] ;  /* 0x0000001002157981 */ /* 0x000ea2000c1e1900 */
[----:B------:R-:W-:-:S02]  /*03e0*/  IMAD.MOV.U32 R24, RZ, RZ, 0x4 ;  /* 0x00000004ff187424 */ /* 0x000fc400078e00ff */
[C---:B------:R-:W-:Y:S01]  /*03f0*/  IMAD.WIDE R6, R15.reuse, 0x4, R6 ;  /* 0x000000040f067825 */ /* 0x040fe200078e0206 */
[----:B------:R-:W3:Y:S01]  /*0400*/  LDG.E R18, desc[UR16][R2.64+0x4] ;  /* 0x0000041002127981 */ /* 0x000ee2000c1e1900 */
[----:B------:R-:W-:Y:S02]  /*0410*/  MOV R10, 0x4 ;  /* 0x00000004000a7802 */ /* 0x000fe40000000f00 */
[----:B------:R-:W-:Y:S01]  /*0420*/  IMAD.WIDE R24, R15, R24, UR6 ;  /* 0x000000060f187e25 */ /* 0x000fe2000f8e0218 */
[----:B------:R4:W5:Y:S01]  /*0430*/  LDG.E R17, desc[UR16][R6.64] ;  /* 0x0000001006117981 */ /* 0x000962000c1e1900 */
[----:B------:R-:W-:-:S03]  /*0440*/  MOV R26, 0x4 ;  /* 0x00000004001a7802 */ /* 0x000fc60000000f00 */
[----:B------:R-:W5:Y:S01]  /*0450*/  LDG.E R16, desc[UR16][R2.64+0x8] ;  /* 0x0000081002107981 */ /* 0x000f62000c1e1900 */
[----:B-1----:R-:W-:-:S03]  /*0460*/  IMAD.WIDE R8, R15, R10, UR8 ;  /* 0x000000080f087e25 */ /* 0x002fc6000f8e020a */
[----:B------:R-:W5:Y:S01]  /*0470*/  LDG.E R23, desc[UR16][R24.64] ;  /* 0x0000001018177981 */ /* 0x000f62000c1e1900 */
[----:B0-----:R-:W-:-:S03]  /*0480*/  IMAD.WIDE R4, R15, R26, UR10 ;  /* 0x0000000a0f047e25 */ /* 0x001fc6000f8e021a */
[----:B------:R-:W5:Y:S01]  /*0490*/  LDG.E R22, desc[UR16][R2.64+0xc] ;  /* 0x00000c1002167981 */ /* 0x000f62000c1e1900 */
[----:B------:R-:W-:Y:S01]  /*04a0*/  MOV R28, 0x4 ;  /* 0x00000004001c7802 */ /* 0x000fe20000000f00 */
[C---:B----4-:R-:W-:Y:S02]  /*04b0*/  IMAD.WIDE R6, R15.reuse, R10, UR12 ;  /* 0x0000000c0f067e25 */ /* 0x050fe4000f8e020a */
[----:B------:R-:W4:Y:S04]  /*04c0*/  LDG.E R9, desc[UR16][R8.64] ;  /* 0x0000001008097981 */ /* 0x000f28000c1e1900 */
[----:B------:R-:W4:Y:S01]  /*04d0*/  LDG.E R26, desc[UR16][R2.64+0x10] ;  /* 0x00001010021a7981 */ /* 0x000f22000c1e1900 */
[----:B------:R-:W-:-:S03]  /*04e0*/  IMAD.WIDE R10, R15, R28, UR14 ;  /* 0x0000000e0f0a7e25 */ /* 0x000fc6000f8e021c */
[----:B------:R-:W4:Y:S04]  /*04f0*/  LDG.E R4, desc[UR16][R4.64] ;  /* 0x0000001004047981 */ /* 0x000f28000c1e1900 */
[----:B------:R-:W4:Y:S04]  /*0500*/  LDG.E R27, desc[UR16][R2.64+0x14] ;  /* 0x00001410021b7981 */ /* 0x000f28000c1e1900 */
[----:B------:R0:W4:Y:S04]  /*0510*/  LDG.E R7, desc[UR16][R6.64] ;  /* 0x0000001006077981 */ /* 0x000128000c1e1900 */
[----:B------:R-:W4:Y:S04]  /*0520*/  LDG.E R24, desc[UR16][R2.64+0x18] ;  /* 0x0000181002187981 */ /* 0x000f28000c1e1900 */
[----:B------:R-:W4:Y:S04]  /*0530*/  LDG.E R10, desc[UR16][R10.64] ;  /* 0x000000100a0a7981 */ /* 0x000f28000c1e1900 */
[----:B------:R-:W4:Y:S01]  /*0540*/  LDG.E R25, desc[UR16][R2.64+0x1c] ;  /* 0x00001c1002197981 */ /* 0x000f22000c1e1900 */
[----:B------:R-:W-:-:S04]  /*0550*/  UIADD3 UR5, UPT, UPT, UR5, 0x8, URZ ;  /* 0x0000000805057890 */ /* 0x000fc8000fffe0ff */
[----:B------:R-:W-:Y:S01]  /*0560*/  UISETP.NE.AND UP1, UPT, UR5, URZ, UPT ;  /* 0x000000ff0500728c */ /* 0x000fe2000bf25270 */
[----:B0-----:R-:W-:Y:S02]  /*0570*/  MOV R6, UR18 ;  /* 0x0000001200067c02 */ /* 0x001fe40008000f00 */
[----:B------:R-:W-:Y:S02]  /*0580*/  IADD3 R14, PT, PT, R14, 0x8, RZ ;  /* 0x000000080e0e7810 */ /* 0x000fe40007ffe0ff */
[----:B------:R-:W-:Y:S01]  /*0590*/  LEA R15, R6, R15, 0x3 ;  /* 0x0000000f060f7211 */ /* 0x000fe200078e18ff */
[----:B--2---:R-:W-:-:S04]  /*05a0*/  IMAD R20, R21, R20, R12 ;  /* 0x0000001415147224 */ /* 0x004fc800078e020c */
[----:B---3--:R-:W-:-:S04]  /*05b0*/  IMAD R18, R18, R19, R20 ;  /* 0x0000001312127224 */ /* 0x008fc800078e0214 */
[----:B-----5:R-:W-:-:S04]  /*05c0*/  IMAD R16, R16, R17, R18 ;  /* 0x0000001110107224 */ /* 0x020fc800078e0212 */
[----:B------:R-:W-:-:S04]  /*05d0*/  IMAD R16, R22, R23, R16 ;  /* 0x0000001716107224 */ /* 0x000fc800078e0210 */
[----:B----4-:R-:W-:-:S04]  /*05e0*/  IMAD R9, R26, R9, R16 ;  /* 0x000000091a097224 */ /* 0x010fc800078e0210 */
[----:B------:R-:W-:-:S04]  /*05f0*/  IMAD R4, R27, R4, R9 ;  /* 0x000000041b047224 */ /* 0x000fc800078e0209 */
[----:B------:R-:W-:-:S04]  /*0600*/  IMAD R7, R24, R7, R4 ;  /* 0x0000000718077224 */ /* 0x000fc800078e0204 */
[----:B------:R-:W-:Y:S01]  /*0610*/  IMAD R12, R25, R10, R7 ;  /* 0x0000000a190c7224 */ /* 0x000fe200078e0207 */
[----:B------:R-:W-:Y:S06]  /*0620*/  BRA.U UP1, `(.L_x_2) ;  /* 0xfffffffd01347547 */ /* 0x000fec000b83ffff */
.L_x_1:
[----:B------:R-:W-:Y:S05]  /*0630*/  BRA.U !UP0, `(.L_x_0) ;  /* 0x0000000508147547 */ /* 0x000fea000b800000 */
[----:B------:R-:W-:Y:S01]  /*0640*/  UISETP.GE.U32.AND UP0, UPT, UR19, 0x4, UPT ;  /* 0x000000041300788c */ /* 0x000fe2000bf06070 */
[----:B------:R-:W-:Y:S01]  /*0650*/  IADD3 R2, PT, PT, R0, -R13, RZ ;  /* 0x8000000d00027210 */ /* 0x000fe20007ffe0ff */
[----:B------:R-:W-:-:S04]  /*0660*/  ULOP3.LUT UR5, UR18, 0x3, URZ, 0xc0, !UPT ;  /* 0x0000000312057892 */ /* 0x000fc8000f8ec0ff */
[----:B------:R-:W-:-:S03]  /*0670*/  UISETP.NE.AND UP1, UPT, UR5, URZ, UPT ;  /* 0x000000ff0500728c */ /* 0x000fc6000bf25270 */
[----:B------:R-:W-:Y:S08]  /*0680*/  BRA.U !UP0, `(.L_x_3) ;  /* 0x0000000108687547 */ /* 0x000ff0000b800000 */
[----:B------:R-:W0:Y:S01]  /*0690*/  LDC.64 R6, c[0x0][0x388] ;  /* 0x0000e200ff067b82 */ /* 0x000e220000000a00 */
[----:B------:R-:W-:Y:S01]  /*06a0*/  IMAD.U32 R8, RZ, RZ, UR4 ;  /* 0x00000004ff087e24 */ /* 0x000fe2000f8e00ff */
[----:B------:R-:W-:Y:S02]  /*06b0*/  IADD3 R3, PT, PT, R2, UR4, RZ ;  /* 0x0000000402037c10 */ /* 0x000fe4000fffe0ff */
[----:B------:R-:W-:Y:S01]  /*06c0*/  MOV R11, UR18 ;  /* 0x00000012000b7c02 */ /* 0x000fe20008000f00 */
[----:B------:R-:W-:-:S03]  /*06d0*/  IMAD R9, R8, UR18, R13 ;  /* 0x0000001208097c24 */ /* 0x000fc6000f8e020d */
[----:B------:R-:W1:Y:S01]  /*06e0*/  LDC.64 R4, c[0x0][0x380] ;  /* 0x0000e000ff047b82 */ /* 0x000e620000000a00 */
[----:B------:R-:W-:Y:S01]  /*06f0*/  MOV R15, UR18 ;  /* 0x00000012000f7c02 */ /* 0x000fe20008000f00 */
[----:B0-----:R-:W-:Y:S01]  /*0700*/  IMAD.WIDE R6, R9, 0x4, R6 ;  /* 0x0000000409067825 */ /* 0x001fe200078e0206 */
[----:B------:R-:W-:-:S05]  /*0710*/  MOV R9, UR18 ;  /* 0x0000001200097c02 */ /* 0x000fca0008000f00 */
[----:B------:R-:W-:Y:S02]  /*0720*/  IMAD.WIDE.U32 R8, R9, 0x4, R6 ;  /* 0x0000000409087825 */ /* 0x000fe400078e0006 */
[----:B------:R-:W2:Y:S02]  /*0730*/  LDG.E R6, desc[UR16][R6.64] ;  /* 0x0000001006067981 */ /* 0x000ea4000c1e1900 */
[----:B-1----:R-:W-:-:S04]  /*0740*/  IMAD.WIDE R4, R3, 0x4, R4 ;  /* 0x0000000403047825 */ /* 0x002fc800078e0204 */
[----:B------:R-:W-:Y:S01]  /*0750*/  IMAD.WIDE.U32 R10, R11, 0x4, R8 ;  /* 0x000000040b0a7825 */ /* 0x000fe200078e0008 */
[----:B------:R-:W2:Y:S04]  /*0760*/  LDG.E R3, desc[UR16][R4.64] ;  /* 0x0000001004037981 */ /* 0x000ea8000c1e1900 */
[----:B------:R-:W3:Y:S01]  /*0770*/  LDG.E R8, desc[UR16][R8.64] ;  /* 0x0000001008087981 */ /* 0x000ee2000c1e1900 */
[----:B------:R-:W-:-:S03]  /*0780*/  IMAD.WIDE.U32 R14, R15, 0x4, R10 ;  /* 0x000000040f0e7825 */ /* 0x000fc600078e000a */
[----:B------:R-:W3:Y:S04]  /*0790*/  LDG.E R16, desc[UR16][R4.64+0x4] ;  /* 0x0000041004107981 */ /* 0x000ee8000c1e1900 */
[----:B------:R-:W4:Y:S04]  /*07a0*/  LDG.E R17, desc[UR16][R10.64] ;  /* 0x000000100a117981 */ /* 0x000f28000c1e1900 */
[----:B------:R-:W4:Y:S04]  /*07b0*/  LDG.E R18, desc[UR16][R4.64+0x8] ;  /* 0x0000081004127981 */ /* 0x000f28000c1e1900 */
[----:B------:R-:W5:Y:S04]  /*07c0*/  LDG.E R20, desc[UR16][R4.64+0xc] ;  /* 0x00000c1004147981 */ /* 0x000f68000c1e1900 */
[----:B------:R-:W5:Y:S01]  /*07d0*/  LDG.E R14, desc[UR16][R14.64] ;  /* 0x000000100e0e7981 */ /* 0x000f62000c1e1900 */
[----:B------:R-:W-:Y:S01]  /*07e0*/  UIADD3 UR4, UPT, UPT, UR4, 0x4, URZ ;  /* 0x0000000404047890 */ /* 0x000fe2000fffe0ff */
[----:B--2---:R-:W-:-:S04]  /*07f0*/  IMAD R3, R3, R6, R12 ;  /* 0x0000000603037224 */ /* 0x004fc800078e020c */
[----:B---3--:R-:W-:-:S04]  /*0800*/  IMAD R3, R16, R8, R3 ;  /* 0x0000000810037224 */ /* 0x008fc800078e0203 */
[----:B----4-:R-:W-:-:S04]  /*0810*/  IMAD R3, R18, R17, R3 ;  /* 0x0000001112037224 */ /* 0x010fc800078e0203 */
[----:B-----5:R-:W-:-:S07]  /*0820*/  IMAD R12, R20, R14, R3 ;  /* 0x0000000e140c7224 */ /* 0x020fce00078e0203 */
.L_x_3:
[----:B------:R-:W-:Y:S05]  /*0830*/  BRA.U !UP1, `(.L_x_0) ;  /* 0x0000000109947547 */ /* 0x000fea000b800000 */
[----:B------:R-:W-:Y:S01]  /*0840*/  UISETP.NE.AND UP0, UPT, UR5, 0x1, UPT ;  /* 0x000000010500788c */ /* 0x000fe2000bf05270 */
[----:B------:R-:W-:Y:S01]  /*0850*/  MOV R4, UR4 ;  /* 0x0000000400047c02 */ /* 0x000fe20008000f00 */
[----:B------:R-:W-:Y:S02]  /*0860*/  ULOP3.LUT UR5, UR18, 0x1, URZ, 0xc0, !UPT ;  /* 0x0000000112057892 */ /* 0x000fe4000f8ec0ff */
[----:B------:R-:W-:Y:S02]  /*0870*/  MOV R5, UR18 ;  /* 0x0000001200057c02 */ /* 0x000fe40008000f00 */
[----:B------:R-:W-:Y:S01]  /*0880*/  UISETP.NE.U32.AND UP1, UPT, UR5, 0x1, UPT ;  /* 0x000000010500788c */ /* 0x000fe2000bf25070 */
[----:B------:R-:W-:-:S04]  /*0890*/  PLOP3.LUT P0, PT, PT, PT, UP0, 0x80, 0x8 ;  /* 0x000000000008781c */ /* 0x000fc80003f0f008 */
[----:B------:R-:W0:Y:S01]  /*08a0*/  @UP0 LDCU.128 UR8, c[0x0][0x380] ;  /* 0x00007000ff0807ac */ /* 0x000e220008000c00 */
[----:B------:R-:W-:-:S05]  /*08b0*/  PLOP3.LUT P1, PT, PT, PT, UP1, 0x80, 0x8 ;  /* 0x000000000008781c */ /* 0x000fca0003f2f018 */
[----:B------:R-:W1:Y:S03]  /*08c0*/  @!UP1 LDCU.128 UR12, c[0x0][0x380] ;  /* 0x00007000ff0c97ac */ /* 0x000e660008000c00 */
[----:B------:R-:W-:Y:S01]  /*08d0*/  @P0 IMAD R3, R4, UR18, R13 ;  /* 0x0000001204030c24 */ /* 0x000fe2000f8e020d */
[----:B0-----:R-:W-:Y:S01]  /*08e0*/  MOV R10, UR10 ;  /* 0x0000000a000a7c02 */ /* 0x001fe20008000f00 */
[----:B------:R-:W-:Y:S01]  /*08f0*/  IMAD.U32 R7, RZ, RZ, UR9 ;  /* 0x00000009ff077e24 */ /* 0x000fe2000f8e00ff */
[----:B------:R-:W-:Y:S02]  /*0900*/  MOV R11, UR11 ;  /* 0x0000000b000b7c02 */ /* 0x000fe40008000f00 */
[----:B------:R-:W-:Y:S01]  /*0910*/  MOV R6, UR8 ;  /* 0x0000000800067c02 */ /* 0x000fe20008000f00 */
[----:B------:R-:W-:Y:S01]  /*0920*/  @P0 IMAD.WIDE R10, R3, 0x4, R10 ;  /* 0x00000004030a0825 */ /* 0x000fe200078e020a */
[----:B------:R-:W-:Y:S01]  /*0930*/  @P0 IADD3 R3, PT, PT, R2, UR4, RZ ;  /* 0x0000000402030c10 */ /* 0x000fe2000fffe0ff */
[----:B------:R-:W-:Y:S01]  /*0940*/  @UP0 UIADD3 UR4, UPT, UPT, UR4, 0x2, URZ ;  /* 0x0000000204040890 */ /* 0x000fe2000fffe0ff */
[----:B-1----:R-:W-:-:S02]  /*0950*/  MOV R8, UR12 ;  /* 0x0000000c00087c02 */ /* 0x002fc40008000f00 */
[----:B------:R-:W-:Y:S01]  /*0960*/  MOV R9, UR13 ;  /* 0x0000000d00097c02 */ /* 0x000fe20008000f00 */
[----:B------:R-:W-:Y:S01]  /*0970*/  @P0 IMAD.WIDE R6, R3, 0x4, R6 ;  /* 0x0000000403060825 */ /* 0x000fe200078e0206 */
[----:B------:R-:W-:Y:S01]  /*0980*/  MOV R14, UR14 ;  /* 0x0000000e000e7c02 */ /* 0x000fe20008000f00 */
[----:B------:R-:W2:Y:S01]  /*0990*/  @P0 LDG.E R16, desc[UR16][R10.64] ;  /* 0x000000100a100981 */ /* 0x000ea2000c1e1900 */
[----:B------:R-:W-:Y:S01]  /*09a0*/  MOV R18, UR4 ;  /* 0x0000000400127c02 */ /* 0x000fe20008000f00 */
[----:B------:R-:W-:Y:S01]  /*09b0*/  @P0 IMAD.WIDE.U32 R4, R5, 0x4, R10 ;  /* 0x0000000405040825 */ /* 0x000fe200078e000a */
[----:B------:R-:W-:Y:S01]  /*09c0*/  @!P1 IADD3 R3, PT, PT, R2, UR4, RZ ;  /* 0x0000000402039c10 */ /* 0x000fe2000fffe0ff */
[----:B------:R-:W2:Y:S01]  /*09d0*/  @P0 LDG.E R17, desc[UR16][R6.64] ;  /* 0x0000001006110981 */ /* 0x000ea2000c1e1900 */
[----:B------:R-:W-:Y:S01]  /*09e0*/  MOV R15, UR15 ;  /* 0x0000000f000f7c02 */ /* 0x000fe20008000f00 */
[----:B------:R-:W-:Y:S02]  /*09f0*/  @!P1 IMAD R13, R18, UR18, R13 ;  /* 0x00000012120d9c24 */ /* 0x000fe4000f8e020d */
[----:B------:R-:W-:Y:S01]  /*0a00*/  @!P1 IMAD.WIDE R2, R3, 0x4, R8 ;  /* 0x0000000403029825 */ /* 0x000fe200078e0208 */
[----:B------:R-:W3:Y:S03]  /*0a10*/  @P0 LDG.E R19, desc[UR16][R6.64+0x4] ;  /* 0x0000041006130981 */ /* 0x000ee6000c1e1900 */
[----:B------:R-:W-:Y:S01]  /*0a20*/  @!P1 IMAD.WIDE R8, R13, 0x4, R14 ;  /* 0x000000040d089825 */ /* 0x000fe200078e020e */
[----:B------:R-:W3:Y:S04]  /*0a30*/  @P0 LDG.E R4, desc[UR16][R4.64] ;  /* 0x0000001004040981 */ /* 0x000ee8000c1e1900 */
[----:B------:R-:W4:Y:S04]  /*0a40*/  @!P1 LDG.E R3, desc[UR16][R2.64] ;  /* 0x0000001002039981 */ /* 0x000f28000c1e1900 */
[----:B------:R-:W4:Y:S01]  /*0a50*/  @!P1 LDG.E R8, desc[UR16][R8.64] ;  /* 0x0000001008089981 */ /* 0x000f22000c1e1900 */
[----:B--2---:R-:W-:-:S04]  /*0a60*/  @P0 IMAD R16, R17, R16, R12 ;  /* 0x0000001011100224 */ /* 0x004fc800078e020c */
[----:B---3--:R-:W-:-:S04]  /*0a70*/  @P0 IMAD R12, R19, R4, R16 ;  /* 0x00000004130c0224 */ /* 0x008fc800078e0210 */
[----:B----4-:R-:W-:-:S07]  /*0a80*/  @!P1 IMAD R12, R3, R8, R12 ;  /* 0x00000008030c9224 */ /* 0x010fce00078e020c */
.L_x_0:
[----:B------:R-:W0:Y:S02]  /*0a90*/  LDC.64 R2, c[0x0][0x390] ;  /* 0x0000e400ff027b82 */ /* 0x000e240000000a00 */
[----:B0-----:R-:W-:-:S05]  /*0aa0*/  IMAD.WIDE R2, R0, 0x4, R2 ;  /* 0x0000000400027825 */ /* 0x001fca00078e0202 */
[----:B------:R-:W-:Y:S01]  /*0ab0*/  STG.E desc[UR16][R2.64], R12 ;  /* 0x0000000c02007986 */ /* 0x000fe2000c101910 */
[----:B------:R-:W-:Y:S05]  /*0ac0*/  EXIT ;  /* 0x000000000000794d */ /* 0x000fea0003800000 */
.L_x_4:
[----:B------:R-:W-:-:S00]  /*0ad0*/  BRA `(.L_x_4) ;  /* 0xfffffffc00fc7947 */ /* 0x000fc0000383ffff */
[----:B------:R-:W-:-:S00]  /*0ae0*/  NOP ;  /* 0x0000000000007918 */ /* 0x000fc00000000000 */
        /* <DEDUP_REMOVED lines=9> */
.L_x_5:


//--------------------- .nv.shared.reserved.0     --------------------------
	.section	.nv.shared.reserved.0,"aw",@nobits
	.weak		__nv_reservedSMEM_offset_0_alias
	.size		__nv_reservedSMEM_offset_0_alias, 0, 64
	.other		__nv_reservedSMEM_offset_0_alias,@"STO_CUDA_RESERVED_SHARED STV_DEFAULT"
__nv_reservedSMEM_offset_0_alias:
	.zero		0
	.zero		64


//--------------------- .nv.constant0._Z8multiplyPiS_S_i --------------------------
	.section	.nv.constant0._Z8multiplyPiS_S_i,"a",@progbits
	.sectionflags	@""
	.align	4
.nv.constant0._Z8multiplyPiS_S_i:
	.zero		924


//--------------------- SYMBOLS --------------------------

	.type		.nv.reservedSmem.offset0,@object
	.size		.nv.reservedSmem.offset0,0x4
